//
// Generated by NVIDIA NVVM Compiler
//
// Compiler Build ID: CL-36424714
// Cuda compilation tools, release 13.0, V13.0.88
// Based on NVVM 20.0.0
//

.version 9.0
.target sm_100
.address_size 64

	// .globl	_Z6MataddPdS_S_i

.visible .entry _Z6MataddPdS_S_i(
	.param .u64 .ptr .align 1 _Z6MataddPdS_S_i_param_0,
	.param .u64 .ptr .align 1 _Z6MataddPdS_S_i_param_1,
	.param .u64 .ptr .align 1 _Z6MataddPdS_S_i_param_2,
	.param .u32 _Z6MataddPdS_S_i_param_3
)
{
	.reg .pred 	%p<2>;
	.reg .b32 	%r<6>;
	.reg .b64 	%rd<11>;
	.reg .b64 	%fd<4>;

	ld.param.u64 	%rd1, [_Z6MataddPdS_S_i_param_0];
	ld.param.u64 	%rd2, [_Z6MataddPdS_S_i_param_1];
	ld.param.u64 	%rd3, [_Z6MataddPdS_S_i_param_2];
	ld.param.u32 	%r2, [_Z6MataddPdS_S_i_param_3];
	mov.u32 	%r3, %ctaid.x;
	mov.u32 	%r4, %ntid.x;
	mov.u32 	%r5, %tid.x;
	mad.lo.s32 	%r1, %r3, %r4, %r5;
	setp.ge.s32 	%p1, %r1, %r2;
	@%p1 bra 	$L__BB0_2;
	cvta.to.global.u64 	%rd4, %rd1;
	cvta.to.global.u64 	%rd5, %rd2;
	cvta.to.global.u64 	%rd6, %rd3;
	mul.wide.s32 	%rd7, %r1, 8;
	add.s64 	%rd8, %rd4, %rd7;
	ld.global.f64 	%fd1, [%rd8];
	add.s64 	%rd9, %rd5, %rd7;
	ld.global.f64 	%fd2, [%rd9];
	add.f64 	%fd3, %fd1, %fd2;
	add.s64 	%rd10, %rd6, %rd7;
	st.global.f64 	[%rd10], %fd3;
$L__BB0_2:
	bar.sync 	0;
	ret;

}


// ===== COMPILED SASS (sm_100) =====

	.target	sm_100

	.elftype	@"ET_EXEC"


//--------------------- .note.nv.tkinfo           --------------------------
	.section	.note.nv.tkinfo,"",@"SHT_NOTE"
	.sectionflags	@"SHF_NOTE_NV_TKINFO"
	.tkinfo
        /*0018*/ 	.word	0x00000002
        /*0030*/ 	.string	""
        /*0030*/ 	.string	"ptxas"
        /*0030*/ 	.string	"Cuda compilation tools, release 13.0, V13.0.88"
        /*0030*/ 	.string	"Build cuda_13.0.r13.0/compiler.36424714_0"
        /*0030*/ 	.string	"-arch sm_100 -m 64 "



//--------------------- .note.nv.cuinfo           --------------------------
	.section	.note.nv.cuinfo,"",@"SHT_NOTE"
	.sectionflags	@"SHF_NOTE_NV_CUINFO"
        /*0018*/ 	.short	0x0002
        /*001a*/ 	.short	0x0064
        /*001c*/ 	.short	0x0082
	.zero		2


//--------------------- .nv.info                  --------------------------
	.section	.nv.info,"",@"SHT_CUDA_INFO"
	.align	4


	//----- nvinfo : EIATTR_REGCOUNT
	.align		4
        /*0000*/ 	.byte	0x04, 0x2f
        /*0002*/ 	.short	(.L_1 - .L_0)
	.align		4
.L_0:
        /*0004*/ 	.word	index@(_Z6MataddPdS_S_i)
        /*0008*/ 	.word	0x0000000e


	//----- nvinfo : EIATTR_FRAME_SIZE
	.align		4
.L_1:
        /*000c*/ 	.byte	0x04, 0x11
        /*000e*/ 	.short	(.L_3 - .L_2)
	.align		4
.L_2:
        /*0010*/ 	.word	index@(_Z6MataddPdS_S_i)
        /*0014*/ 	.word	0x00000000


	//----- nvinfo : EIATTR_MIN_STACK_SIZE
	.align		4
.L_3:
        /*0018*/ 	.byte	0x04, 0x12
        /*001a*/ 	.short	(.L_5 - .L_4)
	.align		4
.L_4:
        /*001c*/ 	.word	index@(_Z6MataddPdS_S_i)
        /*0020*/ 	.word	0x00000000
.L_5:


//--------------------- .nv.compat                --------------------------
	.section	.nv.compat,"",@"SHT_CUDA_COMPAT_INFO"
	.align	4
        /*0000*/ 	.byte	0x02, 0x09, 0x00, 0x00, 0x02, 0x02, 0x01, 0x00, 0x02, 0x05, 0x05, 0x00, 0x03, 0x07, 0x01, 0x01
        /*0010*/ 	.byte	0x02, 0x03, 0x00, 0x00, 0x02, 0x06, 0x01, 0x00, 0x04, 0x0b, 0x08, 0x00, 0x01, 0x00, 0x00, 0x00
        /*0020*/ 	.byte	0x00, 0x00, 0x00, 0x00


//--------------------- .nv.info._Z6MataddPdS_S_i --------------------------
	.section	.nv.info._Z6MataddPdS_S_i,"",@"SHT_CUDA_INFO"
	.sectionflags	@""
	.align	4


	//----- nvinfo : EIATTR_CUDA_API_VERSION
	.align		4
        /*0000*/ 	.byte	0x04, 0x37
        /*0002*/ 	.short	(.L_7 - .L_6)
.L_6:
        /*0004*/ 	.word	0x00000082


	//----- nvinfo : EIATTR_KPARAM_INFO
	.align		4
.L_7:
        /*0008*/ 	.byte	0x04, 0x17
        /*000a*/ 	.short	(.L_9 - .L_8)
.L_8:
        /*000c*/ 	.word	0x00000000
        /*0010*/ 	.short	0x0003
        /*0012*/ 	.short	0x0018
        /*0014*/ 	.byte	0x00, 0xf0, 0x11, 0x00


	//----- nvinfo : EIATTR_KPARAM_INFO
	.align		4
.L_9:
        /*0018*/ 	.byte	0x04, 0x17
        /*001a*/ 	.short	(.L_11 - .L_10)
.L_10:
        /*001c*/ 	.word	0x00000000
        /*0020*/ 	.short	0x0002
        /*0022*/ 	.short	0x0010
        /*0024*/ 	.byte	0x00, 0xf5, 0x21, 0x00


	//----- nvinfo : EIATTR_KPARAM_INFO
	.align		4
.L_11:
        /*0028*/ 	.byte	0x04, 0x17
        /*002a*/ 	.short	(.L_13 - .L_12)
.L_12:
        /*002c*/ 	.word	0x00000000
        /*0030*/ 	.short	0x0001
        /*0032*/ 	.short	0x0008
        /*0034*/ 	.byte	0x00, 0xf5, 0x21, 0x00


	//----- nvinfo : EIATTR_KPARAM_INFO
	.align		4
.L_13:
        /*0038*/ 	.byte	0x04, 0x17
        /*003a*/ 	.short	(.L_15 - .L_14)
.L_14:
        /*003c*/ 	.word	0x00000000
        /*0040*/ 	.short	0x0000
        /*0042*/ 	.short	0x0000
        /*0044*/ 	.byte	0x00, 0xf5, 0x21, 0x00


	//----- nvinfo : EIATTR_SPARSE_MMA_MASK
	.align		4
.L_15:
        /*0048*/ 	.byte	0x03, 0x50
        /*004a*/ 	.short	0x0000


	//----- nvinfo : EIATTR_MAXREG_COUNT
	.align		4
        /*004c*/ 	.byte	0x03, 0x1b
        /*004e*/ 	.short	0x00ff


	//----- nvinfo : EIATTR_NUM_BARRIERS
	.align		4
        /*0050*/ 	.byte	0x02, 0x4c
        /*0052*/ 	.byte	0x01
	.zero		1


	//----- nvinfo : EIATTR_MERCURY_ISA_VERSION
	.align		4
        /*0054*/ 	.byte	0x03, 0x5f
        /*0056*/ 	.short	0x0101


	//----- nvinfo : EIATTR_VRC_CTA_INIT_COUNT
	.align		4
        /*0058*/ 	.byte	0x02, 0x4a
	.zero		1
	.zero		1


	//----- nvinfo : EIATTR_EXIT_INSTR_OFFSETS
	.align		4
        /*005c*/ 	.byte	0x04, 0x1c
        /*005e*/ 	.short	(.L_17 - .L_16)


	//   ....[0]....
.L_16:
        /*0060*/ 	.word	0x00000160


	//----- nvinfo : EIATTR_CRS_STACK_SIZE
	.align		4
.L_17:
        /*0064*/ 	.byte	0x04, 0x1e
        /*0066*/ 	.short	(.L_19 - .L_18)
.L_18:
        /*0068*/ 	.word	0x00000000


	//----- nvinfo : EIATTR_CBANK_PARAM_SIZE
	.align		4
.L_19:
        /*006c*/ 	.byte	0x03, 0x19
        /*006e*/ 	.short	0x001c


	//----- nvinfo : EIATTR_PARAM_CBANK
	.align		4
        /*0070*/ 	.byte	0x04, 0x0a
        /*0072*/ 	.short	(.L_21 - .L_20)
	.align		4
.L_20:
        /*0074*/ 	.word	index@(.nv.constant0._Z6MataddPdS_S_i)
        /*0078*/ 	.short	0x0380
        /*007a*/ 	.short	0x001c


	//----- nvinfo : EIATTR_SW_WAR
	.align		4
.L_21:
        /*007c*/ 	.byte	0x04, 0x36
        /*007e*/ 	.short	(.L_23 - .L_22)
.L_22:
        /*0080*/ 	.word	0x00000008
.L_23:


//--------------------- .nv.callgraph             --------------------------
	.section	.nv.callgraph,"",@"SHT_CUDA_CALLGRAPH"
	.align	4
	.sectionentsize	8
	.align		4
        /*0000*/ 	.word	0x00000000
	.align		4
        /*0004*/ 	.word	0xffffffff
	.align		4
        /*0008*/ 	.word	0x00000000
	.align		4
        /*000c*/ 	.word	0xfffffffe
	.align		4
        /*0010*/ 	.word	0x00000000
	.align		4
        /*0014*/ 	.word	0xfffffffd
	.align		4
        /*0018*/ 	.word	0x00000000
	.align		4
        /*001c*/ 	.word	0xfffffffc


//--------------------- .text._Z6MataddPdS_S_i    --------------------------
	.section	.text._Z6MataddPdS_S_i,"ax",@progbits
	.align	128
        .global         _Z6MataddPdS_S_i
        .type           _Z6MataddPdS_S_i,@function
        .size           _Z6MataddPdS_S_i,(.L_x_3 - _Z6MataddPdS_S_i)
        .other          _Z6MataddPdS_S_i,@"STO_CUDA_ENTRY STV_DEFAULT"
_Z6MataddPdS_S_i:
.text._Z6MataddPdS_S_i:
[----:B------:R-:W-:Y:S01]  /*0000*/  LDC R1, c[0x0][0x37c] ;  /* 0x0000df00ff017b82 */ /* 0x000fe20000000800 */
[----:B------:R-:W0:Y:S07]  /*0010*/  S2R R0, SR_TID.X ;  /* 0x0000000000007919 */ /* 0x000e2e0000002100 */
[----:B------:R-:W0:Y:S01]  /*0020*/  S2UR UR4, SR_CTAID.X ;  /* 0x00000000000479c3 */ /* 0x000e220000002500 */
[----:B------:R-:W1:Y:S01]  /*0030*/  LDCU UR5, c[0x0][0x398] ;  /* 0x00007300ff0577ac */ /* 0x000e620008000800 */
[----:B------:R-:W-:Y:S06]  /*0040*/  BSSY.RECONVERGENT B0, `(.L_x_0) ;  /* 0x0000010000007945 */ /* 0x000fec0003800200 */
[----:B------:R-:W0:Y:S02]  /*0050*/  LDC R11, c[0x0][0x360] ;  /* 0x0000d800ff0b7b82 */ /* 0x000e240000000800 */
[----:B0-----:R-:W-:-:S05]  /*0060*/  IMAD R11, R11, UR4, R0 ;  /* 0x000000040b0b7c24 */ /* 0x001fca000f8e0200 */
[----:B-1----:R-:W-:-:S13]  /*0070*/  ISETP.GE.AND P0, PT, R11, UR5, PT ;  /* 0x000000050b007c0c */ /* 0x002fda000bf06270 */
[----:B------:R-:W-:Y:S05]  /*0080*/  @P0 BRA `(.L_x_1) ;  /* 0x00000000002c0947 */ /* 0x000fea0003800000 */
[----:B------:R-:W0:Y:S01]  /*0090*/  LDC.64 R2, c[0x0][0x380] ;  /* 0x0000e000ff027b82 */ /* 0x000e220000000a00 */
[----:B------:R-:W1:Y:S07]  /*00a0*/  LDCU.64 UR4, c[0x0][0x358] ;  /* 0x00006b00ff0477ac */ /* 0x000e6e0008000a00 */
[----:B------:R-:W2:Y:S08]  /*00b0*/  LDC.64 R4, c[0x0][0x388] ;  /* 0x0000e200ff047b82 */ /* 0x000eb00000000a00 */
[----:B------:R-:W3:Y:S01]  /*00c0*/  LDC.64 R8, c[0x0][0x390] ;  /* 0x0000e400ff087b82 */ /* 0x000ee20000000a00 */
[----:B0-----:R-:W-:-:S06]  /*00d0*/  IMAD.WIDE R2, R11, 0x8, R2 ;  /* 0x000000080b027825 */ /* 0x001fcc00078e0202 */
[----:B-1----:R-:W4:Y:S01]  /*00e0*/  LDG.E.64 R2, desc[UR4][R2.64] ;  /* 0x0000000402027981 */ /* 0x002f22000c1e1b00 */
[----:B--2---:R-:W-:-:S06]  /*00f0*/  IMAD.WIDE R4, R11, 0x8, R4 ;  /* 0x000000080b047825 */ /* 0x004fcc00078e0204 */
[----:B------:R-:W4:Y:S01]  /*0100*/  LDG.E.64 R4, desc[UR4][R4.64] ;  /* 0x0000000404047981 */ /* 0x000f22000c1e1b00 */
[----:B---3--:R-:W-:Y:S01]  /*0110*/  IMAD.WIDE R8, R11, 0x8, R8 ;  /* 0x000000080b087825 */ /* 0x008fe200078e0208 */
[----:B----4-:R-:W-:-:S07]  /*0120*/  DADD R6, R2, R4 ;  /* 0x0000000002067229 */ /* 0x010fce0000000004 */
[----:B------:R0:W-:Y:S04]  /*0130*/  STG.E.64 desc[UR4][R8.64], R6 ;  /* 0x0000000608007986 */ /* 0x0001e8000c101b04 */
.L_x_1:
[----:B------:R-:W-:Y:S05]  /*0140*/  BSYNC.RECONVERGENT B0 ;  /* 0x0000000000007941 */ /* 0x000fea0003800200 */
.L_x_0:
[----:B------:R-:W-:Y:S06]  /*0150*/  BAR.SYNC.DEFER_BLOCKING 0x0 ;  /* 0x0000000000007b1d */ /* 0x000fec0000010000 */
[----:B------:R-:W-:Y:S05]  /*0160*/  EXIT ;  /* 0x000000000000794d */ /* 0x000fea0003800000 */
.L_x_2:
[----:B------:R-:W-:-:S00]  /*0170*/  BRA `(.L_x_2) ;  /* 0xfffffffc00fc7947 */ /* 0x000fc0000383ffff */
[----:B------:R-:W-:-:S00]  /*0180*/  NOP ;  /* 0x0000000000007918 */ /* 0x000fc00000000000 */
[----:B------:R-:W-:-:S00]  /*0190*/  NOP ;  /* 0x0000000000007918 */ /* 0x000fc00000000000 */
[----:B------:R-:W-:-:S00]  /*01a0*/  NOP ;  /* 0x0000000000007918 */ /* 0x000fc00000000000 */
[----:B------:R-:W-:-:S00]  /*01b0*/  NOP ;  /* 0x0000000000007918 */ /* 0x000fc00000000000 */
[----:B------:R-:W-:-:S00]  /*01c0*/  NOP ;  /* 0x0000000000007918 */ /* 0x000fc00000000000 */
[----:B------:R-:W-:-:S00]  /*01d0*/  NOP ;  /* 0x0000000000007918 */ /* 0x000fc00000000000 */
[----:B------:R-:W-:-:S00]  /*01e0*/  NOP ;  /* 0x0000000000007918 */ /* 0x000fc00000000000 */
[----:B------:R-:W-:-:S00]  /*01f0*/  NOP ;  /* 0x0000000000007918 */ /* 0x000fc00000000000 */
.L_x_3:


//--------------------- .nv.shared.reserved.0     --------------------------
	.section	.nv.shared.reserved.0,"aw",@nobits
	.weak		__nv_reservedSMEM_offset_0_alias
	.size		__nv_reservedSMEM_offset_0_alias, 0, 64
	.other		__nv_reservedSMEM_offset_0_alias,@"STO_CUDA_RESERVED_SHARED STV_DEFAULT"
__nv_reservedSMEM_offset_0_alias:
	.zero		0
	.zero		64


//--------------------- .nv.constant0._Z6MataddPdS_S_i --------------------------
	.section	.nv.constant0._Z6MataddPdS_S_i,"a",@progbits
	.sectionflags	@""
	.align	4
.nv.constant0._Z6MataddPdS_S_i:
	.zero		924


//--------------------- SYMBOLS --------------------------

	.type		.nv.reservedSmem.offset0,@object
	.size		.nv.reservedSmem.offset0,0x4
